//
// Generated by NVIDIA NVVM Compiler
//
// Compiler Build ID: CL-36424714
// Cuda compilation tools, release 13.0, V13.0.88
// Based on NVVM 20.0.0
//

.version 9.0
.target sm_100
.address_size 64

	// .globl	_Z18matadd_kernel_bf16PKfS0_Pfii

.visible .entry _Z18matadd_kernel_bf16PKfS0_Pfii(
	.param .u64 .ptr .align 1 _Z18matadd_kernel_bf16PKfS0_Pfii_param_0,
	.param .u64 .ptr .align 1 _Z18matadd_kernel_bf16PKfS0_Pfii_param_1,
	.param .u64 .ptr .align 1 _Z18matadd_kernel_bf16PKfS0_Pfii_param_2,
	.param .u32 _Z18matadd_kernel_bf16PKfS0_Pfii_param_3,
	.param .u32 _Z18matadd_kernel_bf16PKfS0_Pfii_param_4
)
{
	.reg .pred 	%p<12>;
	.reg .b16 	%rs<175>;
	.reg .b32 	%r<47>;
	.reg .b32 	%f<140>;
	.reg .b64 	%rd<70>;

	ld.param.u64 	%rd10, [_Z18matadd_kernel_bf16PKfS0_Pfii_param_0];
	ld.param.u64 	%rd11, [_Z18matadd_kernel_bf16PKfS0_Pfii_param_1];
	ld.param.u64 	%rd9, [_Z18matadd_kernel_bf16PKfS0_Pfii_param_2];
	ld.param.u32 	%r25, [_Z18matadd_kernel_bf16PKfS0_Pfii_param_3];
	ld.param.u32 	%r26, [_Z18matadd_kernel_bf16PKfS0_Pfii_param_4];
	cvta.to.global.u64 	%rd1, %rd11;
	cvta.to.global.u64 	%rd2, %rd10;
	mov.u32 	%r27, %ctaid.y;
	mov.u32 	%r28, %ntid.y;
	mov.u32 	%r29, %tid.y;
	mad.lo.s32 	%r1, %r27, %r28, %r29;
	mov.u32 	%r30, %ctaid.x;
	mov.u32 	%r31, %ntid.x;
	mov.u32 	%r32, %tid.x;
	mad.lo.s32 	%r2, %r30, %r31, %r32;
	setp.ge.s32 	%p1, %r1, %r25;
	setp.ge.s32 	%p2, %r2, %r26;
	or.pred  	%p3, %p1, %p2;
	@%p3 bra 	$L__BB0_14;
	mul.lo.s32 	%r3, %r25, %r1;
	and.b32  	%r4, %r25, 15;
	setp.lt.u32 	%p4, %r25, 16;
	mov.f32 	%f139, 0f00000000;
	mov.b32 	%r43, 0;
	@%p4 bra 	$L__BB0_4;
	and.b32  	%r43, %r25, 2147483632;
	neg.s32 	%r41, %r43;
	shl.b32 	%r7, %r26, 4;
	mul.wide.u32 	%rd12, %r3, 4;
	add.s64 	%rd13, %rd12, %rd2;
	add.s64 	%rd68, %rd13, 32;
	mov.f32 	%f139, 0f00000000;
	mul.wide.s32 	%rd16, %r26, 4;
	mov.u32 	%r40, %r2;
$L__BB0_3:
	.pragma "nounroll";
	ld.global.f32 	%f17, [%rd68+-32];
	// begin inline asm
	{  cvt.rn.bf16.f32 %rs1, %f17;}

	// end inline asm
	mul.wide.s32 	%rd14, %r40, 4;
	add.s64 	%rd15, %rd1, %rd14;
	ld.global.f32 	%f18, [%rd15];
	// begin inline asm
	{  cvt.rn.bf16.f32 %rs2, %f18;}

	// end inline asm
	// begin inline asm
	{ add.bf16 %rs3,%rs1,%rs2; }

	// end inline asm
	// begin inline asm
	{ cvt.f32.bf16 %f19, %rs3;}

	// end inline asm
	add.f32 	%f65, %f139, %f19;
	ld.global.f32 	%f20, [%rd68+-28];
	// begin inline asm
	{  cvt.rn.bf16.f32 %rs7, %f20;}

	// end inline asm
	add.s64 	%rd17, %rd15, %rd16;
	ld.global.f32 	%f21, [%rd17];
	// begin inline asm
	{  cvt.rn.bf16.f32 %rs8, %f21;}

	// end inline asm
	// begin inline asm
	{ add.bf16 %rs9,%rs7,%rs8; }

	// end inline asm
	// begin inline asm
	{ cvt.f32.bf16 %f22, %rs9;}

	// end inline asm
	add.f32 	%f66, %f65, %f22;
	ld.global.f32 	%f23, [%rd68+-24];
	// begin inline asm
	{  cvt.rn.bf16.f32 %rs13, %f23;}

	// end inline asm
	add.s64 	%rd18, %rd17, %rd16;
	ld.global.f32 	%f24, [%rd18];
	// begin inline asm
	{  cvt.rn.bf16.f32 %rs14, %f24;}

	// end inline asm
	// begin inline asm
	{ add.bf16 %rs15,%rs13,%rs14; }

	// end inline asm
	// begin inline asm
	{ cvt.f32.bf16 %f25, %rs15;}

	// end inline asm
	add.f32 	%f67, %f66, %f25;
	ld.global.f32 	%f26, [%rd68+-20];
	// begin inline asm
	{  cvt.rn.bf16.f32 %rs19, %f26;}

	// end inline asm
	add.s64 	%rd19, %rd18, %rd16;
	ld.global.f32 	%f27, [%rd19];
	// begin inline asm
	{  cvt.rn.bf16.f32 %rs20, %f27;}

	// end inline asm
	// begin inline asm
	{ add.bf16 %rs21,%rs19,%rs20; }

	// end inline asm
	// begin inline asm
	{ cvt.f32.bf16 %f28, %rs21;}

	// end inline asm
	add.f32 	%f68, %f67, %f28;
	ld.global.f32 	%f29, [%rd68+-16];
	// begin inline asm
	{  cvt.rn.bf16.f32 %rs25, %f29;}

	// end inline asm
	add.s64 	%rd20, %rd19, %rd16;
	ld.global.f32 	%f30, [%rd20];
	// begin inline asm
	{  cvt.rn.bf16.f32 %rs26, %f30;}

	// end inline asm
	// begin inline asm
	{ add.bf16 %rs27,%rs25,%rs26; }

	// end inline asm
	// begin inline asm
	{ cvt.f32.bf16 %f31, %rs27;}

	// end inline asm
	add.f32 	%f69, %f68, %f31;
	ld.global.f32 	%f32, [%rd68+-12];
	// begin inline asm
	{  cvt.rn.bf16.f32 %rs31, %f32;}

	// end inline asm
	add.s64 	%rd21, %rd20, %rd16;
	ld.global.f32 	%f33, [%rd21];
	// begin inline asm
	{  cvt.rn.bf16.f32 %rs32, %f33;}

	// end inline asm
	// begin inline asm
	{ add.bf16 %rs33,%rs31,%rs32; }

	// end inline asm
	// begin inline asm
	{ cvt.f32.bf16 %f34, %rs33;}

	// end inline asm
	add.f32 	%f70, %f69, %f34;
	ld.global.f32 	%f35, [%rd68+-8];
	// begin inline asm
	{  cvt.rn.bf16.f32 %rs37, %f35;}

	// end inline asm
	add.s64 	%rd22, %rd21, %rd16;
	ld.global.f32 	%f36, [%rd22];
	// begin inline asm
	{  cvt.rn.bf16.f32 %rs38, %f36;}

	// end inline asm
	// begin inline asm
	{ add.bf16 %rs39,%rs37,%rs38; }

	// end inline asm
	// begin inline asm
	{ cvt.f32.bf16 %f37, %rs39;}

	// end inline asm
	add.f32 	%f71, %f70, %f37;
	ld.global.f32 	%f38, [%rd68+-4];
	// begin inline asm
	{  cvt.rn.bf16.f32 %rs43, %f38;}

	// end inline asm
	add.s64 	%rd23, %rd22, %rd16;
	ld.global.f32 	%f39, [%rd23];
	// begin inline asm
	{  cvt.rn.bf16.f32 %rs44, %f39;}

	// end inline asm
	// begin inline asm
	{ add.bf16 %rs45,%rs43,%rs44; }

	// end inline asm
	// begin inline asm
	{ cvt.f32.bf16 %f40, %rs45;}

	// end inline asm
	add.f32 	%f72, %f71, %f40;
	ld.global.f32 	%f41, [%rd68];
	// begin inline asm
	{  cvt.rn.bf16.f32 %rs49, %f41;}

	// end inline asm
	add.s64 	%rd24, %rd23, %rd16;
	ld.global.f32 	%f42, [%rd24];
	// begin inline asm
	{  cvt.rn.bf16.f32 %rs50, %f42;}

	// end inline asm
	// begin inline asm
	{ add.bf16 %rs51,%rs49,%rs50; }

	// end inline asm
	// begin inline asm
	{ cvt.f32.bf16 %f43, %rs51;}

	// end inline asm
	add.f32 	%f73, %f72, %f43;
	ld.global.f32 	%f44, [%rd68+4];
	// begin inline asm
	{  cvt.rn.bf16.f32 %rs55, %f44;}

	// end inline asm
	add.s64 	%rd25, %rd24, %rd16;
	ld.global.f32 	%f45, [%rd25];
	// begin inline asm
	{  cvt.rn.bf16.f32 %rs56, %f45;}

	// end inline asm
	// begin inline asm
	{ add.bf16 %rs57,%rs55,%rs56; }

	// end inline asm
	// begin inline asm
	{ cvt.f32.bf16 %f46, %rs57;}

	// end inline asm
	add.f32 	%f74, %f73, %f46;
	ld.global.f32 	%f47, [%rd68+8];
	// begin inline asm
	{  cvt.rn.bf16.f32 %rs61, %f47;}

	// end inline asm
	add.s64 	%rd26, %rd25, %rd16;
	ld.global.f32 	%f48, [%rd26];
	// begin inline asm
	{  cvt.rn.bf16.f32 %rs62, %f48;}

	// end inline asm
	// begin inline asm
	{ add.bf16 %rs63,%rs61,%rs62; }

	// end inline asm
	// begin inline asm
	{ cvt.f32.bf16 %f49, %rs63;}

	// end inline asm
	add.f32 	%f75, %f74, %f49;
	ld.global.f32 	%f50, [%rd68+12];
	// begin inline asm
	{  cvt.rn.bf16.f32 %rs67, %f50;}

	// end inline asm
	add.s64 	%rd27, %rd26, %rd16;
	ld.global.f32 	%f51, [%rd27];
	// begin inline asm
	{  cvt.rn.bf16.f32 %rs68, %f51;}

	// end inline asm
	// begin inline asm
	{ add.bf16 %rs69,%rs67,%rs68; }

	// end inline asm
	// begin inline asm
	{ cvt.f32.bf16 %f52, %rs69;}

	// end inline asm
	add.f32 	%f76, %f75, %f52;
	ld.global.f32 	%f53, [%rd68+16];
	// begin inline asm
	{  cvt.rn.bf16.f32 %rs73, %f53;}

	// end inline asm
	add.s64 	%rd28, %rd27, %rd16;
	ld.global.f32 	%f54, [%rd28];
	// begin inline asm
	{  cvt.rn.bf16.f32 %rs74, %f54;}

	// end inline asm
	// begin inline asm
	{ add.bf16 %rs75,%rs73,%rs74; }

	// end inline asm
	// begin inline asm
	{ cvt.f32.bf16 %f55, %rs75;}

	// end inline asm
	add.f32 	%f77, %f76, %f55;
	ld.global.f32 	%f56, [%rd68+20];
	// begin inline asm
	{  cvt.rn.bf16.f32 %rs79, %f56;}

	// end inline asm
	add.s64 	%rd29, %rd28, %rd16;
	ld.global.f32 	%f57, [%rd29];
	// begin inline asm
	{  cvt.rn.bf16.f32 %rs80, %f57;}

	// end inline asm
	// begin inline asm
	{ add.bf16 %rs81,%rs79,%rs80; }

	// end inline asm
	// begin inline asm
	{ cvt.f32.bf16 %f58, %rs81;}

	// end inline asm
	add.f32 	%f78, %f77, %f58;
	ld.global.f32 	%f59, [%rd68+24];
	// begin inline asm
	{  cvt.rn.bf16.f32 %rs85, %f59;}

	// end inline asm
	add.s64 	%rd30, %rd29, %rd16;
	ld.global.f32 	%f60, [%rd30];
	// begin inline asm
	{  cvt.rn.bf16.f32 %rs86, %f60;}

	// end inline asm
	// begin inline asm
	{ add.bf16 %rs87,%rs85,%rs86; }

	// end inline asm
	// begin inline asm
	{ cvt.f32.bf16 %f61, %rs87;}

	// end inline asm
	add.f32 	%f79, %f78, %f61;
	ld.global.f32 	%f62, [%rd68+28];
	// begin inline asm
	{  cvt.rn.bf16.f32 %rs91, %f62;}

	// end inline asm
	add.s64 	%rd31, %rd30, %rd16;
	ld.global.f32 	%f63, [%rd31];
	// begin inline asm
	{  cvt.rn.bf16.f32 %rs92, %f63;}

	// end inline asm
	// begin inline asm
	{ add.bf16 %rs93,%rs91,%rs92; }

	// end inline asm
	// begin inline asm
	{ cvt.f32.bf16 %f64, %rs93;}

	// end inline asm
	add.f32 	%f139, %f79, %f64;
	add.s32 	%r41, %r41, 16;
	add.s32 	%r40, %r40, %r7;
	add.s64 	%rd68, %rd68, 64;
	setp.ne.s32 	%p5, %r41, 0;
	@%p5 bra 	$L__BB0_3;
$L__BB0_4:
	setp.eq.s32 	%p6, %r4, 0;
	@%p6 bra 	$L__BB0_13;
	and.b32  	%r13, %r25, 7;
	setp.lt.u32 	%p7, %r4, 8;
	@%p7 bra 	$L__BB0_7;
	add.s32 	%r34, %r43, %r3;
	mul.wide.u32 	%rd32, %r34, 4;
	add.s64 	%rd33, %rd2, %rd32;
	ld.global.f32 	%f81, [%rd33];
	// begin inline asm
	{  cvt.rn.bf16.f32 %rs97, %f81;}

	// end inline asm
	mad.lo.s32 	%r35, %r43, %r26, %r2;
	mul.wide.s32 	%rd34, %r35, 4;
	add.s64 	%rd35, %rd1, %rd34;
	ld.global.f32 	%f82, [%rd35];
	// begin inline asm
	{  cvt.rn.bf16.f32 %rs98, %f82;}

	// end inline asm
	// begin inline asm
	{ add.bf16 %rs99,%rs97,%rs98; }

	// end inline asm
	// begin inline asm
	{ cvt.f32.bf16 %f83, %rs99;}

	// end inline asm
	add.f32 	%f105, %f139, %f83;
	cvt.u64.u32 	%rd36, %r3;
	cvt.u64.u32 	%rd37, %r43;
	add.s64 	%rd38, %rd37, %rd36;
	shl.b64 	%rd39, %rd38, 2;
	add.s64 	%rd40, %rd2, %rd39;
	ld.global.f32 	%f84, [%rd40+4];
	// begin inline asm
	{  cvt.rn.bf16.f32 %rs103, %f84;}

	// end inline asm
	mul.wide.s32 	%rd41, %r26, 4;
	add.s64 	%rd42, %rd35, %rd41;
	ld.global.f32 	%f85, [%rd42];
	// begin inline asm
	{  cvt.rn.bf16.f32 %rs104, %f85;}

	// end inline asm
	// begin inline asm
	{ add.bf16 %rs105,%rs103,%rs104; }

	// end inline asm
	// begin inline asm
	{ cvt.f32.bf16 %f86, %rs105;}

	// end inline asm
	add.f32 	%f106, %f105, %f86;
	ld.global.f32 	%f87, [%rd40+8];
	// begin inline asm
	{  cvt.rn.bf16.f32 %rs109, %f87;}

	// end inline asm
	add.s64 	%rd43, %rd42, %rd41;
	ld.global.f32 	%f88, [%rd43];
	// begin inline asm
	{  cvt.rn.bf16.f32 %rs110, %f88;}

	// end inline asm
	// begin inline asm
	{ add.bf16 %rs111,%rs109,%rs110; }

	// end inline asm
	// begin inline asm
	{ cvt.f32.bf16 %f89, %rs111;}

	// end inline asm
	add.f32 	%f107, %f106, %f89;
	ld.global.f32 	%f90, [%rd40+12];
	// begin inline asm
	{  cvt.rn.bf16.f32 %rs115, %f90;}

	// end inline asm
	add.s64 	%rd44, %rd43, %rd41;
	ld.global.f32 	%f91, [%rd44];
	// begin inline asm
	{  cvt.rn.bf16.f32 %rs116, %f91;}

	// end inline asm
	// begin inline asm
	{ add.bf16 %rs117,%rs115,%rs116; }

	// end inline asm
	// begin inline asm
	{ cvt.f32.bf16 %f92, %rs117;}

	// end inline asm
	add.f32 	%f108, %f107, %f92;
	ld.global.f32 	%f93, [%rd40+16];
	// begin inline asm
	{  cvt.rn.bf16.f32 %rs121, %f93;}

	// end inline asm
	add.s64 	%rd45, %rd44, %rd41;
	ld.global.f32 	%f94, [%rd45];
	// begin inline asm
	{  cvt.rn.bf16.f32 %rs122, %f94;}

	// end inline asm
	// begin inline asm
	{ add.bf16 %rs123,%rs121,%rs122; }

	// end inline asm
	// begin inline asm
	{ cvt.f32.bf16 %f95, %rs123;}

	// end inline asm
	add.f32 	%f109, %f108, %f95;
	ld.global.f32 	%f96, [%rd40+20];
	// begin inline asm
	{  cvt.rn.bf16.f32 %rs127, %f96;}

	// end inline asm
	add.s64 	%rd46, %rd45, %rd41;
	ld.global.f32 	%f97, [%rd46];
	// begin inline asm
	{  cvt.rn.bf16.f32 %rs128, %f97;}

	// end inline asm
	// begin inline asm
	{ add.bf16 %rs129,%rs127,%rs128; }

	// end inline asm
	// begin inline asm
	{ cvt.f32.bf16 %f98, %rs129;}

	// end inline asm
	add.f32 	%f110, %f109, %f98;
	ld.global.f32 	%f99, [%rd40+24];
	// begin inline asm
	{  cvt.rn.bf16.f32 %rs133, %f99;}

	// end inline asm
	add.s64 	%rd47, %rd46, %rd41;
	ld.global.f32 	%f100, [%rd47];
	// begin inline asm
	{  cvt.rn.bf16.f32 %rs134, %f100;}

	// end inline asm
	// begin inline asm
	{ add.bf16 %rs135,%rs133,%rs134; }

	// end inline asm
	// begin inline asm
	{ cvt.f32.bf16 %f101, %rs135;}

	// end inline asm
	add.f32 	%f111, %f110, %f101;
	ld.global.f32 	%f102, [%rd40+28];
	// begin inline asm
	{  cvt.rn.bf16.f32 %rs139, %f102;}

	// end inline asm
	add.s64 	%rd48, %rd47, %rd41;
	ld.global.f32 	%f103, [%rd48];
	// begin inline asm
	{  cvt.rn.bf16.f32 %rs140, %f103;}

	// end inline asm
	// begin inline asm
	{ add.bf16 %rs141,%rs139,%rs140; }

	// end inline asm
	// begin inline asm
	{ cvt.f32.bf16 %f104, %rs141;}

	// end inline asm
	add.f32 	%f139, %f111, %f104;
	add.s32 	%r43, %r43, 8;
$L__BB0_7:
	setp.eq.s32 	%p8, %r13, 0;
	@%p8 bra 	$L__BB0_13;
	and.b32  	%r16, %r25, 3;
	setp.lt.u32 	%p9, %r13, 4;
	@%p9 bra 	$L__BB0_10;
	add.s32 	%r36, %r43, %r3;
	mul.wide.u32 	%rd49, %r36, 4;
	add.s64 	%rd50, %rd2, %rd49;
	ld.global.f32 	%f113, [%rd50];
	// begin inline asm
	{  cvt.rn.bf16.f32 %rs145, %f113;}

	// end inline asm
	mad.lo.s32 	%r37, %r43, %r26, %r2;
	mul.wide.s32 	%rd51, %r37, 4;
	add.s64 	%rd52, %rd1, %rd51;
	ld.global.f32 	%f114, [%rd52];
	// begin inline asm
	{  cvt.rn.bf16.f32 %rs146, %f114;}

	// end inline asm
	// begin inline asm
	{ add.bf16 %rs147,%rs145,%rs146; }

	// end inline asm
	// begin inline asm
	{ cvt.f32.bf16 %f115, %rs147;}

	// end inline asm
	add.f32 	%f125, %f139, %f115;
	cvt.u64.u32 	%rd53, %r3;
	cvt.u64.u32 	%rd54, %r43;
	add.s64 	%rd55, %rd54, %rd53;
	shl.b64 	%rd56, %rd55, 2;
	add.s64 	%rd57, %rd2, %rd56;
	ld.global.f32 	%f116, [%rd57+4];
	// begin inline asm
	{  cvt.rn.bf16.f32 %rs151, %f116;}

	// end inline asm
	mul.wide.s32 	%rd58, %r26, 4;
	add.s64 	%rd59, %rd52, %rd58;
	ld.global.f32 	%f117, [%rd59];
	// begin inline asm
	{  cvt.rn.bf16.f32 %rs152, %f117;}

	// end inline asm
	// begin inline asm
	{ add.bf16 %rs153,%rs151,%rs152; }

	// end inline asm
	// begin inline asm
	{ cvt.f32.bf16 %f118, %rs153;}

	// end inline asm
	add.f32 	%f126, %f125, %f118;
	ld.global.f32 	%f119, [%rd57+8];
	// begin inline asm
	{  cvt.rn.bf16.f32 %rs157, %f119;}

	// end inline asm
	add.s64 	%rd60, %rd59, %rd58;
	ld.global.f32 	%f120, [%rd60];
	// begin inline asm
	{  cvt.rn.bf16.f32 %rs158, %f120;}

	// end inline asm
	// begin inline asm
	{ add.bf16 %rs159,%rs157,%rs158; }

	// end inline asm
	// begin inline asm
	{ cvt.f32.bf16 %f121, %rs159;}

	// end inline asm
	add.f32 	%f127, %f126, %f121;
	ld.global.f32 	%f122, [%rd57+12];
	// begin inline asm
	{  cvt.rn.bf16.f32 %rs163, %f122;}

	// end inline asm
	add.s64 	%rd61, %rd60, %rd58;
	ld.global.f32 	%f123, [%rd61];
	// begin inline asm
	{  cvt.rn.bf16.f32 %rs164, %f123;}

	// end inline asm
	// begin inline asm
	{ add.bf16 %rs165,%rs163,%rs164; }

	// end inline asm
	// begin inline asm
	{ cvt.f32.bf16 %f124, %rs165;}

	// end inline asm
	add.f32 	%f139, %f127, %f124;
	add.s32 	%r43, %r43, 4;
$L__BB0_10:
	setp.eq.s32 	%p10, %r16, 0;
	@%p10 bra 	$L__BB0_13;
	mad.lo.s32 	%r46, %r43, %r26, %r2;
	add.s32 	%r38, %r43, %r3;
	mul.wide.u32 	%rd62, %r38, 4;
	add.s64 	%rd69, %rd2, %rd62;
	neg.s32 	%r45, %r16;
$L__BB0_12:
	.pragma "nounroll";
	ld.global.f32 	%f128, [%rd69];
	// begin inline asm
	{  cvt.rn.bf16.f32 %rs169, %f128;}

	// end inline asm
	mul.wide.s32 	%rd63, %r46, 4;
	add.s64 	%rd64, %rd1, %rd63;
	ld.global.f32 	%f129, [%rd64];
	// begin inline asm
	{  cvt.rn.bf16.f32 %rs170, %f129;}

	// end inline asm
	// begin inline asm
	{ add.bf16 %rs171,%rs169,%rs170; }

	// end inline asm
	// begin inline asm
	{ cvt.f32.bf16 %f130, %rs171;}

	// end inline asm
	add.f32 	%f139, %f139, %f130;
	add.s32 	%r46, %r46, %r26;
	add.s64 	%rd69, %rd69, 4;
	add.s32 	%r45, %r45, 1;
	setp.ne.s32 	%p11, %r45, 0;
	@%p11 bra 	$L__BB0_12;
$L__BB0_13:
	mad.lo.s32 	%r39, %r26, %r1, %r2;
	cvta.to.global.u64 	%rd65, %rd9;
	mul.wide.s32 	%rd66, %r39, 4;
	add.s64 	%rd67, %rd65, %rd66;
	st.global.f32 	[%rd67], %f139;
$L__BB0_14:
	ret;

}


// ===== COMPILED SASS (sm_100) =====

	.target	sm_100

	.elftype	@"ET_EXEC"


//--------------------- .note.nv.tkinfo           --------------------------
	.section	.note.nv.tkinfo,"",@"SHT_NOTE"
	.sectionflags	@"SHF_NOTE_NV_TKINFO"
	.tkinfo
        /*0018*/ 	.word	0x00000002
        /*0030*/ 	.string	""
        /*0030*/ 	.string	"ptxas"
        /*0030*/ 	.string	"Cuda compilation tools, release 13.0, V13.0.88"
        /*0030*/ 	.string	"Build cuda_13.0.r13.0/compiler.36424714_0"
        /*0030*/ 	.string	"-arch sm_100 -m 64 "



//--------------------- .note.nv.cuinfo           --------------------------
	.section	.note.nv.cuinfo,"",@"SHT_NOTE"
	.sectionflags	@"SHF_NOTE_NV_CUINFO"
        /*0018*/ 	.short	0x0002
        /*001a*/ 	.short	0x0064
        /*001c*/ 	.short	0x0082
	.zero		2


//--------------------- .nv.info                  --------------------------
	.section	.nv.info,"",@"SHT_CUDA_INFO"
	.align	4


	//----- nvinfo : EIATTR_REGCOUNT
	.align		4
        /*0000*/ 	.byte	0x04, 0x2f
        /*0002*/ 	.short	(.L_1 - .L_0)
	.align		4
.L_0:
        /*0004*/ 	.word	index@(_Z18matadd_kernel_bf16PKfS0_Pfii)
        /*0008*/ 	.word	0x00000020


	//----- nvinfo : EIATTR_FRAME_SIZE
	.align		4
.L_1:
        /*000c*/ 	.byte	0x04, 0x11
        /*000e*/ 	.short	(.L_3 - .L_2)
	.align		4
.L_2:
        /*0010*/ 	.word	index@(_Z18matadd_kernel_bf16PKfS0_Pfii)
        /*0014*/ 	.word	0x00000000


	//----- nvinfo : EIATTR_MIN_STACK_SIZE
	.align		4
.L_3:
        /*0018*/ 	.byte	0x04, 0x12
        /*001a*/ 	.short	(.L_5 - .L_4)
	.align		4
.L_4:
        /*001c*/ 	.word	index@(_Z18matadd_kernel_bf16PKfS0_Pfii)
        /*0020*/ 	.word	0x00000000
.L_5:


//--------------------- .nv.compat                --------------------------
	.section	.nv.compat,"",@"SHT_CUDA_COMPAT_INFO"
	.align	4
        /*0000*/ 	.byte	0x02, 0x09, 0x00, 0x00, 0x02, 0x02, 0x01, 0x00, 0x02, 0x05, 0x05, 0x00, 0x03, 0x07, 0x01, 0x01
        /*0010*/ 	.byte	0x02, 0x03, 0x00, 0x00, 0x02, 0x06, 0x01, 0x00, 0x04, 0x0b, 0x08, 0x00, 0x09, 0x00, 0x00, 0x00
        /*0020*/ 	.byte	0x00, 0x00, 0x00, 0x00


//--------------------- .nv.info._Z18matadd_kernel_bf16PKfS0_Pfii --------------------------
	.section	.nv.info._Z18matadd_kernel_bf16PKfS0_Pfii,"",@"SHT_CUDA_INFO"
	.sectionflags	@""
	.align	4


	//----- nvinfo : EIATTR_CUDA_API_VERSION
	.align		4
        /*0000*/ 	.byte	0x04, 0x37
        /*0002*/ 	.short	(.L_7 - .L_6)
.L_6:
        /*0004*/ 	.word	0x00000082


	//----- nvinfo : EIATTR_KPARAM_INFO
	.align		4
.L_7:
        /*0008*/ 	.byte	0x04, 0x17
        /*000a*/ 	.short	(.L_9 - .L_8)
.L_8:
        /*000c*/ 	.word	0x00000000
        /*0010*/ 	.short	0x0004
        /*0012*/ 	.short	0x001c
        /*0014*/ 	.byte	0x00, 0xf0, 0x11, 0x00


	//----- nvinfo : EIATTR_KPARAM_INFO
	.align		4
.L_9:
        /*0018*/ 	.byte	0x04, 0x17
        /*001a*/ 	.short	(.L_11 - .L_10)
.L_10:
        /*001c*/ 	.word	0x00000000
        /*0020*/ 	.short	0x0003
        /*0022*/ 	.short	0x0018
        /*0024*/ 	.byte	0x00, 0xf0, 0x11, 0x00


	//----- nvinfo : EIATTR_KPARAM_INFO
	.align		4
.L_11:
        /*0028*/ 	.byte	0x04, 0x17
        /*002a*/ 	.short	(.L_13 - .L_12)
.L_12:
        /*002c*/ 	.word	0x00000000
        /*0030*/ 	.short	0x0002
        /*0032*/ 	.short	0x0010
        /*0034*/ 	.byte	0x00, 0xf5, 0x21, 0x00


	//----- nvinfo : EIATTR_KPARAM_INFO
	.align		4
.L_13:
        /*0038*/ 	.byte	0x04, 0x17
        /*003a*/ 	.short	(.L_15 - .L_14)
.L_14:
        /*003c*/ 	.word	0x00000000
        /*0040*/ 	.short	0x0001
        /*0042*/ 	.short	0x0008
        /*0044*/ 	.byte	0x00, 0xf5, 0x21, 0x00


	//----- nvinfo : EIATTR_KPARAM_INFO
	.align		4
.L_15:
        /*0048*/ 	.byte	0x04, 0x17
        /*004a*/ 	.short	(.L_17 - .L_16)
.L_16:
        /*004c*/ 	.word	0x00000000
        /*0050*/ 	.short	0x0000
        /*0052*/ 	.short	0x0000
        /*0054*/ 	.byte	0x00, 0xf5, 0x21, 0x00


	//----- nvinfo : EIATTR_SPARSE_MMA_MASK
	.align		4
.L_17:
        /*0058*/ 	.byte	0x03, 0x50
        /*005a*/ 	.short	0x0000


	//----- nvinfo : EIATTR_MAXREG_COUNT
	.align		4
        /*005c*/ 	.byte	0x03, 0x1b
        /*005e*/ 	.short	0x00ff


	//----- nvinfo : EIATTR_MERCURY_ISA_VERSION
	.align		4
        /*0060*/ 	.byte	0x03, 0x5f
        /*0062*/ 	.short	0x0101


	//----- nvinfo : EIATTR_VRC_CTA_INIT_COUNT
	.align		4
        /*0064*/ 	.byte	0x02, 0x4a
	.zero		1
	.zero		1


	//----- nvinfo : EIATTR_EXIT_INSTR_OFFSETS
	.align		4
        /*0068*/ 	.byte	0x04, 0x1c
        /*006a*/ 	.short	(.L_19 - .L_18)


	//   ....[0]....
.L_18:
        /*006c*/ 	.word	0x000000c0


	//   ....[1]....
        /*0070*/ 	.word	0x00001360


	//----- nvinfo : EIATTR_CBANK_PARAM_SIZE
	.align		4
.L_19:
        /*0074*/ 	.byte	0x03, 0x19
        /*0076*/ 	.short	0x0020


	//----- nvinfo : EIATTR_PARAM_CBANK
	.align		4
        /*0078*/ 	.byte	0x04, 0x0a
        /*007a*/ 	.short	(.L_21 - .L_20)
	.align		4
.L_20:
        /*007c*/ 	.word	index@(.nv.constant0._Z18matadd_kernel_bf16PKfS0_Pfii)
        /*0080*/ 	.short	0x0380
        /*0082*/ 	.short	0x0020


	//----- nvinfo : EIATTR_SW_WAR
	.align		4
.L_21:
        /*0084*/ 	.byte	0x04, 0x36
        /*0086*/ 	.short	(.L_23 - .L_22)
.L_22:
        /*0088*/ 	.word	0x00000008
.L_23:


//--------------------- .nv.callgraph             --------------------------
	.section	.nv.callgraph,"",@"SHT_CUDA_CALLGRAPH"
	.align	4
	.sectionentsize	8
	.align		4
        /*0000*/ 	.word	0x00000000
	.align		4
        /*0004*/ 	.word	0xffffffff
	.align		4
        /*0008*/ 	.word	0x00000000
	.align		4
        /*000c*/ 	.word	0xfffffffe
	.align		4
        /*0010*/ 	.word	0x00000000
	.align		4
        /*0014*/ 	.word	0xfffffffd
	.align		4
        /*0018*/ 	.word	0x00000000
	.align		4
        /*001c*/ 	.word	0xfffffffc


//--------------------- .text._Z18matadd_kernel_bf16PKfS0_Pfii --------------------------
	.section	.text._Z18matadd_kernel_bf16PKfS0_Pfii,"ax",@progbits
	.align	128
        .global         _Z18matadd_kernel_bf16PKfS0_Pfii
        .type           _Z18matadd_kernel_bf16PKfS0_Pfii,@function
        .size           _Z18matadd_kernel_bf16PKfS0_Pfii,(.L_x_7 - _Z18matadd_kernel_bf16PKfS0_Pfii)
        .other          _Z18matadd_kernel_bf16PKfS0_Pfii,@"STO_CUDA_ENTRY STV_DEFAULT"
_Z18matadd_kernel_bf16PKfS0_Pfii:
.text._Z18matadd_kernel_bf16PKfS0_Pfii:
[----:B------:R-:W-:Y:S01]  /*0000*/  LDC R1, c[0x0][0x37c] ;  /* 0x0000df00ff017b82 */ /* 0x000fe20000000800 */
[----:B------:R-:W0:Y:S07]  /*0010*/  S2R R5, SR_TID.X ;  /* 0x0000000000057919 */ /* 0x000e2e0000002100 */
[----:B------:R-:W1:Y:S01]  /*0020*/  LDC R3, c[0x0][0x364] ;  /* 0x0000d900ff037b82 */ /* 0x000e620000000800 */
[----:B------:R-:W1:Y:S07]  /*0030*/  S2R R2, SR_TID.Y ;  /* 0x0000000000027919 */ /* 0x000e6e0000002200 */
[----:B------:R-:W0:Y:S08]  /*0040*/  S2UR UR5, SR_CTAID.X ;  /* 0x00000000000579c3 */ /* 0x000e300000002500 */
[----:B------:R-:W0:Y:S08]  /*0050*/  LDC R0, c[0x0][0x360] ;  /* 0x0000d800ff007b82 */ /* 0x000e300000000800 */
[----:B------:R-:W1:Y:S08]  /*0060*/  S2UR UR4, SR_CTAID.Y ;  /* 0x00000000000479c3 */ /* 0x000e700000002600 */
[----:B------:R-:W2:Y:S01]  /*0070*/  LDC.64 R12, c[0x0][0x398] ;  /* 0x0000e600ff0c7b82 */ /* 0x000ea20000000a00 */
[----:B0-----:R-:W-:-:S02]  /*0080*/  IMAD R0, R0, UR5, R5 ;  /* 0x0000000500007c24 */ /* 0x001fc4000f8e0205 */
[----:B-1----:R-:W-:-:S03]  /*0090*/  IMAD R3, R3, UR4, R2 ;  /* 0x0000000403037c24 */ /* 0x002fc6000f8e0202 */
[----:B--2---:R-:W-:-:S04]  /*00a0*/  ISETP.GE.AND P0, PT, R0, R13, PT ;  /* 0x0000000d0000720c */ /* 0x004fc80003f06270 */
[----:B------:R-:W-:-:S13]  /*00b0*/  ISETP.GE.OR P0, PT, R3, R12, P0 ;  /* 0x0000000c0300720c */ /* 0x000fda0000706670 */
[----:B------:R-:W-:Y:S05]  /*00c0*/  @P0 EXIT ;  /* 0x000000000000094d */ /* 0x000fea0003800000 */
[C---:B------:R-:W-:Y:S01]  /*00d0*/  ISETP.GE.U32.AND P1, PT, R12.reuse, 0x10, PT ;  /* 0x000000100c00780c */ /* 0x040fe20003f26070 */
[----:B------:R-:W0:Y:S01]  /*00e0*/  LDCU.64 UR4, c[0x0][0x358] ;  /* 0x00006b00ff0477ac */ /* 0x000e220008000a00 */
[----:B------:R-:W-:Y:S01]  /*00f0*/  LOP3.LUT R2, R12, 0xf, RZ, 0xc0, !PT ;  /* 0x0000000f0c027812 */ /* 0x000fe200078ec0ff */
[----:B------:R-:W-:Y:S02]  /*0100*/  HFMA2 R25, -RZ, RZ, 0, 0 ;  /* 0x00000000ff197431 */ /* 0x000fe400000001ff */
[----:B------:R-:W-:Y:S01]  /*0110*/  IMAD R4, R3, R12, RZ ;  /* 0x0000000c03047224 */ /* 0x000fe200078e02ff */
[----:B------:R-:W-:Y:S02]  /*0120*/  MOV R5, RZ ;  /* 0x000000ff00057202 */ /* 0x000fe40000000f00 */
[----:B------:R-:W-:-:S05]  /*0130*/  ISETP.NE.AND P0, PT, R2, RZ, PT ;  /* 0x000000ff0200720c */ /* 0x000fca0003f05270 */
[----:B------:R-:W-:Y:S08]  /*0140*/  @!P1 BRA `(.L_x_0) ;  /* 0x0000000800289947 */ /* 0x000ff00003800000 */
[----:B------:R-:W1:Y:S01]  /*0150*/  LDC.64 R6, c[0x0][0x380] ;  /* 0x0000e000ff067b82 */ /* 0x000e620000000a00 */
[----:B------:R-:W-:Y:S02]  /*0160*/  LOP3.LUT R5, R12, 0x7ffffff0, RZ, 0xc0, !PT ;  /* 0x7ffffff00c057812 */ /* 0x000fe400078ec0ff */
[----:B------:R-:W-:Y:S02]  /*0170*/  MOV R25, RZ ;  /* 0x000000ff00197202 */ /* 0x000fe40000000f00 */
[----:B------:R-:W-:Y:S01]  /*0180*/  IADD3 R9, PT, PT, -R5, RZ, RZ ;  /* 0x000000ff05097210 */ /* 0x000fe20007ffe1ff */
[----:B-1----:R-:W-:-:S03]  /*0190*/  IMAD.WIDE.U32 R6, R4, 0x4, R6 ;  /* 0x0000000404067825 */ /* 0x002fc600078e0006 */
[----:B------:R-:W-:Y:S02]  /*01a0*/  IADD3 R14, P1, PT, R6, 0x20, RZ ;  /* 0x00000020060e7810 */ /* 0x000fe40007f3e0ff */
[----:B------:R-:W-:-:S03]  /*01b0*/  MOV R6, R0 ;  /* 0x0000000000067202 */ /* 0x000fc60000000f00 */
[----:B------:R-:W-:-:S08]  /*01c0*/  IMAD.X R15, RZ, RZ, R7, P1 ;  /* 0x000000ffff0f7224 */ /* 0x000fd000008e0607 */
.L_x_1:
[----:B------:R-:W1:Y:S01]  /*01d0*/  LDC.64 R26, c[0x0][0x388] ;  /* 0x0000e200ff1a7b82 */ /* 0x000e620000000a00 */
[----:B0-----:R-:W2:Y:S04]  /*01e0*/  LDG.E R20, desc[UR4][R14.64+-0x20] ;  /* 0xffffe0040e147981 */ /* 0x001ea8000c1e1900 */
[----:B------:R-:W3:Y:S04]  /*01f0*/  LDG.E R22, desc[UR4][R14.64+-0x1c] ;  /* 0xffffe4040e167981 */ /* 0x000ee8000c1e1900 */
[----:B------:R-:W4:Y:S04]  /*0200*/  LDG.E R10, desc[UR4][R14.64+-0x18] ;  /* 0xffffe8040e0a7981 */ /* 0x000f28000c1e1900 */
[----:B------:R-:W5:Y:S04]  /*0210*/  LDG.E R11, desc[UR4][R14.64+-0x14] ;  /* 0xffffec040e0b7981 */ /* 0x000f68000c1e1900 */
[----:B------:R-:W5:Y:S01]  /*0220*/  LDG.E R24, desc[UR4][R14.64+-0x10] ;  /* 0xfffff0040e187981 */ /* 0x000f62000c1e1900 */
[----:B-1----:R-:W-:-:S05]  /*0230*/  IMAD.WIDE R26, R6, 0x4, R26 ;  /* 0x00000004061a7825 */ /* 0x002fca00078e021a */
[----:B------:R-:W2:Y:S01]  /*0240*/  LDG.E R21, desc[UR4][R26.64] ;  /* 0x000000041a157981 */ /* 0x000ea2000c1e1900 */
[----:B------:R-:W-:-:S05]  /*0250*/  IMAD.WIDE R16, R13, 0x4, R26 ;  /* 0x000000040d107825 */ /* 0x000fca00078e021a */
[----:B------:R0:W3:Y:S01]  /*0260*/  LDG.E R7, desc[UR4][R16.64] ;  /* 0x0000000410077981 */ /* 0x0000e2000c1e1900 */
[----:B------:R-:W-:-:S05]  /*0270*/  IMAD.WIDE R28, R13, 0x4, R16 ;  /* 0x000000040d1c7825 */ /* 0x000fca00078e0210 */
[----:B------:R1:W4:Y:S01]  /*0280*/  LDG.E R23, desc[UR4][R28.64] ;  /* 0x000000041c177981 */ /* 0x000322000c1e1900 */
[----:B0-----:R-:W-:-:S05]  /*0290*/  IMAD.WIDE R16, R13, 0x4, R28 ;  /* 0x000000040d107825 */ /* 0x001fca00078e021c */
[----:B------:R0:W5:Y:S01]  /*02a0*/  LDG.E R8, desc[UR4][R16.64] ;  /* 0x0000000410087981 */ /* 0x000162000c1e1900 */
[----:B------:R-:W-:-:S03]  /*02b0*/  IMAD.WIDE R18, R13, 0x4, R16 ;  /* 0x000000040d127825 */ /* 0x000fc600078e0210 */
[----:B------:R-:W5:Y:S04]  /*02c0*/  LDG.E R29, desc[UR4][R14.64+-0xc] ;  /* 0xfffff4040e1d7981 */ /* 0x000f68000c1e1900 */
[----:B------:R-:W5:Y:S01]  /*02d0*/  LDG.E R27, desc[UR4][R18.64] ;  /* 0x00000004121b7981 */ /* 0x000f62000c1e1900 */
[----:B--2---:R-:W-:-:S05]  /*02e0*/  F2FP.BF16.F32.PACK_AB R20, R21, R20 ;  /* 0x000000141514723e */ /* 0x004fca00000010ff */
[----:B------:R-:W-:-:S05]  /*02f0*/  HADD2.BF16_V2 R20, R20.H0_H0, R20.H1_H1 ;  /* 0x3000001414147230 */ /* 0x000fca0000200800 */
[----:B------:R-:W-:Y:S01]  /*0300*/  PRMT R26, R20, 0x7610, R26 ;  /* 0x00007610141a7816 */ /* 0x000fe2000000001a */
[----:B------:R-:W-:-:S03]  /*0310*/  IMAD.WIDE R20, R13, 0x4, R18 ;  /* 0x000000040d147825 */ /* 0x000fc600078e0212 */
[----:B-1----:R-:W-:Y:S02]  /*0320*/  SHF.L.U32 R28, R26, 0x10, RZ ;  /* 0x000000101a1c7819 */ /* 0x002fe400000006ff */
[----:B------:R1:W2:Y:S01]  /*0330*/  LDG.E R26, desc[UR4][R20.64] ;  /* 0x00000004141a7981 */ /* 0x0002a2000c1e1900 */
[----:B0-----:R-:W-:-:S04]  /*0340*/  IMAD.WIDE R16, R13, 0x4, R20 ;  /* 0x000000040d107825 */ /* 0x001fc800078e0214 */
[----:B-1----:R-:W-:Y:S02]  /*0350*/  FADD R20, R28, R25 ;  /* 0x000000191c147221 */ /* 0x002fe40000000000 */
[----:B------:R-:W2:Y:S04]  /*0360*/  LDG.E R28, desc[UR4][R14.64+-0x8] ;  /* 0xfffff8040e1c7981 */ /* 0x000ea8000c1e1900 */
[----:B------:R3:W2:Y:S01]  /*0370*/  LDG.E R25, desc[UR4][R16.64] ;  /* 0x0000000410197981 */ /* 0x0006a2000c1e1900 */
[----:B------:R-:W-:Y:S01]  /*0380*/  IMAD.WIDE R18, R13, 0x4, R16 ;  /* 0x000000040d127825 */ /* 0x000fe200078e0210 */
[----:B---3--:R-:W-:Y:S02]  /*0390*/  F2FP.BF16.F32.PACK_AB R17, R7, R22 ;  /* 0x000000160711723e */ /* 0x008fe400000010ff */
[----:B------:R-:W3:Y:S04]  /*03a0*/  LDG.E R22, desc[UR4][R14.64+-0x4] ;  /* 0xfffffc040e167981 */ /* 0x000ee8000c1e1900 */
[----:B------:R-:W3:Y:S01]  /*03b0*/  LDG.E R7, desc[UR4][R18.64] ;  /* 0x0000000412077981 */ /* 0x000ee2000c1e1900 */
[----:B----4-:R-:W-:Y:S01]  /*03c0*/  F2FP.BF16.F32.PACK_AB R10, R23, R10 ;  /* 0x0000000a170a723e */ /* 0x010fe200000010ff */
[----:B------:R-:W-:-:S04]  /*03d0*/  HADD2.BF16_V2 R17, R17.H0_H0, R17.H1_H1 ;  /* 0x3000001111117230 */ /* 0x000fc80000200800 */
[----:B------:R-:W-:Y:S01]  /*03e0*/  HADD2.BF16_V2 R23, R10.H0_H0, R10.H1_H1 ;  /* 0x3000000a0a177230 */ /* 0x000fe20000200800 */
[----:B------:R-:W-:Y:S01]  /*03f0*/  PRMT R10, R17, 0x7610, R10 ;  /* 0x00007610110a7816 */ /* 0x000fe2000000000a */
[----:B------:R-:W-:Y:S02]  /*0400*/  IMAD.WIDE R16, R13, 0x4, R18 ;  /* 0x000000040d107825 */ /* 0x000fe400078e0212 */
[----:B------:R-:W4:Y:S02]  /*0410*/  LDG.E R19, desc[UR4][R14.64] ;  /* 0x000000040e137981 */ /* 0x000f24000c1e1900 */
[----:B------:R-:W-:Y:S01]  /*0420*/  IMAD.U32 R21, R10, 0x10000, RZ ;  /* 0x000100000a157824 */ /* 0x000fe200078e00ff */
[----:B------:R-:W-:Y:S01]  /*0430*/  PRMT R10, R23, 0x7610, R10 ;  /* 0x00007610170a7816 */ /* 0x000fe2000000000a */
[----:B------:R-:W4:Y:S01]  /*0440*/  LDG.E R18, desc[UR4][R14.64+0x4] ;  /* 0x000004040e127981 */ /* 0x000f22000c1e1900 */
[----:B-----5:R-:W-:-:S03]  /*0450*/  F2FP.BF16.F32.PACK_AB R23, R8, R11 ;  /* 0x0000000b0817723e */ /* 0x020fc600000010ff */
[----:B------:R0:W4:Y:S01]  /*0460*/  LDG.E R8, desc[UR4][R16.64] ;  /* 0x0000000410087981 */ /* 0x000122000c1e1900 */
[----:B------:R-:W-:Y:S01]  /*0470*/  FADD R20, R20, R21 ;  /* 0x0000001514147221 */ /* 0x000fe20000000000 */
[----:B------:R-:W-:Y:S01]  /*0480*/  HADD2.BF16_V2 R23, R23.H0_H0, R23.H1_H1 ;  /* 0x3000001717177230 */ /* 0x000fe20000200800 */
[----:B------:R-:W-:Y:S02]  /*0490*/  SHF.L.U32 R21, R10, 0x10, RZ ;  /* 0x000000100a157819 */ /* 0x000fe400000006ff */
[----:B------:R-:W-:Y:S01]  /*04a0*/  F2FP.BF16.F32.PACK_AB R24, R27, R24 ;  /* 0x000000181b18723e */ /* 0x000fe200000010ff */
[----:B------:R-:W-:Y:S01]  /*04b0*/  IMAD.WIDE R10, R13, 0x4, R16 ;  /* 0x000000040d0a7825 */ /* 0x000fe200078e0210 */
[----:B------:R-:W-:-:S03]  /*04c0*/  SHF.L.U32 R23, R23, 0x10, RZ ;  /* 0x0000001017177819 */ /* 0x000fc600000006ff */
[----:B------:R-:W-:Y:S01]  /*04d0*/  FADD R20, R20, R21 ;  /* 0x0000001514147221 */ /* 0x000fe20000000000 */
[----:B------:R-:W-:Y:S01]  /*04e0*/  HADD2.BF16_V2 R24, R24.H0_H0, R24.H1_H1 ;  /* 0x3000001818187230 */ /* 0x000fe20000200800 */
[----:B------:R1:W5:Y:S02]  /*04f0*/  LDG.E R21, desc[UR4][R10.64] ;  /* 0x000000040a157981 */ /* 0x000364000c1e1900 */
[----:B------:R-:W-:Y:S01]  /*0500*/  FADD R23, R20, R23 ;  /* 0x0000001714177221 */ /* 0x000fe20000000000 */
[----:B0-----:R-:W-:Y:S01]  /*0510*/  IMAD.WIDE R16, R13, 0x4, R10 ;  /* 0x000000040d107825 */ /* 0x001fe200078e020a */
[----:B------:R-:W-:Y:S02]  /*0520*/  PRMT R20, R24, 0x7610, R20 ;  /* 0x0000761018147816 */ /* 0x000fe40000000014 */
[----:B--2---:R-:W-:-:S05]  /*0530*/  F2FP.BF16.F32.PACK_AB R26, R26, R29 ;  /* 0x0000001d1a1a723e */ /* 0x004fca00000010ff */
[----:B-1----:R-:W-:Y:S01]  /*0540*/  HADD2.BF16_V2 R11, R26.H0_H0, R26.H1_H1 ;  /* 0x3000001a1a0b7230 */ /* 0x002fe20000200800 */
[----:B------:R-:W-:Y:S02]  /*0550*/  SHF.L.U32 R26, R20, 0x10, RZ ;  /* 0x00000010141a7819 */ /* 0x000fe400000006ff */
[----:B------:R3:W2:Y:S03]  /*0560*/  LDG.E R20, desc[UR4][R16.64] ;  /* 0x0000000410147981 */ /* 0x0006a6000c1e1900 */
[----:B------:R-:W-:Y:S01]  /*0570*/  FADD R27, R23, R26 ;  /* 0x0000001a171b7221 */ /* 0x000fe20000000000 */
[----:B------:R-:W-:Y:S01]  /*0580*/  F2FP.BF16.F32.PACK_AB R28, R25, R28 ;  /* 0x0000001c191c723e */ /* 0x000fe200000010ff */
[----:B------:R-:W-:Y:S01]  /*0590*/  IMAD.WIDE R24, R13, 0x4, R16 ;  /* 0x000000040d187825 */ /* 0x000fe200078e0210 */
[----:B------:R-:W-:-:S03]  /*05a0*/  PRMT R23, R11, 0x7610, R23 ;  /* 0x000076100b177816 */ /* 0x000fc60000000017 */
[----:B------:R-:W-:Y:S01]  /*05b0*/  HADD2.BF16_V2 R29, R28.H0_H0, R28.H1_H1 ;  /* 0x3000001c1c1d7230 */ /* 0x000fe20000200800 */
[----:B------:R-:W2:Y:S01]  /*05c0*/  LDG.E R26, desc[UR4][R24.64] ;  /* 0x00000004181a7981 */ /* 0x000ea2000c1e1900 */
[----:B------:R-:W-:-:S04]  /*05d0*/  IMAD.WIDE R10, R13, 0x4, R24 ;  /* 0x000000040d0a7825 */ /* 0x000fc800078e0218 */
[----:B------:R-:W-:Y:S01]  /*05e0*/  IMAD.U32 R28, R23, 0x10000, RZ ;  /* 0x00010000171c7824 */ /* 0x000fe200078e00ff */
[----:B---3--:R-:W-:Y:S01]  /*05f0*/  F2FP.BF16.F32.PACK_AB R17, R7, R22 ;  /* 0x000000160711723e */ /* 0x008fe200000010ff */
[----:B------:R-:W-:Y:S01]  /*0600*/  IMAD.WIDE R22, R13, 0x4, R10 ;  /* 0x000000040d167825 */ /* 0x000fe200078e020a */
[----:B------:R0:W3:Y:S01]  /*0610*/  LDG.E R7, desc[UR4][R10.64] ;  /* 0x000000040a077981 */ /* 0x0000e2000c1e1900 */
[----:B------:R-:W-:Y:S02]  /*0620*/  SHF.L.U32 R29, R29, 0x10, RZ ;  /* 0x000000101d1d7819 */ /* 0x000fe400000006ff */
[----:B------:R-:W-:Y:S02]  /*0630*/  FADD R28, R27, R28 ;  /* 0x0000001c1b1c7221 */ /* 0x000fe40000000000 */
[----:B------:R-:W2:Y:S02]  /*0640*/  LDG.E R27, desc[UR4][R14.64+0x8] ;  /* 0x000008040e1b7981 */ /* 0x000ea4000c1e1900 */
[----:B------:R-:W-:-:S02]  /*0650*/  FADD R28, R28, R29 ;  /* 0x0000001d1c1c7221 */ /* 0x000fc40000000000 */
[----:B------:R4:W3:Y:S01]  /*0660*/  LDG.E R24, desc[UR4][R22.64] ;  /* 0x0000000416187981 */ /* 0x0008e2000c1e1900 */
[----:B0-----:R-:W-:Y:S02]  /*0670*/  HADD2.BF16_V2 R11, R17.H0_H0, R17.H1_H1 ;  /* 0x30000011110b7230 */ /* 0x001fe40000200800 */
[----:B------:R-:W-:-:S03]  /*0680*/  IMAD.WIDE R16, R13, 0x4, R22 ;  /* 0x000000040d107825 */ /* 0x000fc600078e0216 */
[----:B------:R-:W-:Y:S02]  /*0690*/  PRMT R29, R11, 0x7610, R29 ;  /* 0x000076100b1d7816 */ /* 0x000fe4000000001d */
[----:B------:R0:W3:Y:S01]  /*06a0*/  LDG.E R25, desc[UR4][R16.64] ;  /* 0x0000000410197981 */ /* 0x0000e2000c1e1900 */
[----:B------:R-:W-:Y:S01]  /*06b0*/  IMAD.WIDE R10, R13, 0x4, R16 ;  /* 0x000000040d0a7825 */ /* 0x000fe200078e0210 */
[----:B----4-:R-:W-:Y:S02]  /*06c0*/  F2FP.BF16.F32.PACK_AB R22, R8, R19 ;  /* 0x000000130816723e */ /* 0x010fe400000010ff */
[----:B------:R-:W3:Y:S04]  /*06d0*/  LDG.E R19, desc[UR4][R14.64+0x14] ;  /* 0x000014040e137981 */ /* 0x000ee8000c1e1900 */
[----:B------:R1:W4:Y:S01]  /*06e0*/  LDG.E R10, desc[UR4][R10.64] ;  /* 0x000000040a0a7981 */ /* 0x000322000c1e1900 */
[----:B0-----:R-:W-:-:S03]  /*06f0*/  SHF.L.U32 R17, R29, 0x10, RZ ;  /* 0x000000101d117819 */ /* 0x001fc600000006ff */
[----:B------:R-:W4:Y:S04]  /*0700*/  LDG.E R29, desc[UR4][R14.64+0xc] ;  /* 0x00000c040e1d7981 */ /* 0x000f28000c1e1900 */
[----:B------:R-:W4:Y:S01]  /*0710*/  LDG.E R8, desc[UR4][R14.64+0x18] ;  /* 0x000018040e087981 */ /* 0x000f22000c1e1900 */
[----:B-1----:R-:W-:-:S03]  /*0720*/  FADD R11, R28, R17 ;  /* 0x000000111c0b7221 */ /* 0x002fc60000000000 */
[----:B------:R-:W4:Y:S04]  /*0730*/  LDG.E R28, desc[UR4][R14.64+0x10] ;  /* 0x000010040e1c7981 */ /* 0x000f28000c1e1900 */
[----:B------:R0:W4:Y:S01]  /*0740*/  LDG.E R17, desc[UR4][R14.64+0x1c] ;  /* 0x00001c040e117981 */ /* 0x000122000c1e1900 */
[----:B------:R-:W-:Y:S01]  /*0750*/  HADD2.BF16_V2 R16, R22.H0_H0, R22.H1_H1 ;  /* 0x3000001616107230 */ /* 0x000fe20000200800 */
[----:B-----5:R-:W-:-:S04]  /*0760*/  F2FP.BF16.F32.PACK_AB R18, R21, R18 ;  /* 0x000000121512723e */ /* 0x020fc800000010ff */
[----:B------:R-:W-:Y:S01]  /*0770*/  SHF.L.U32 R16, R16, 0x10, RZ ;  /* 0x0000001010107819 */ /* 0x000fe200000006ff */
[----:B------:R-:W-:-:S04]  /*0780*/  HADD2.BF16_V2 R18, R18.H0_H0, R18.H1_H1 ;  /* 0x3000001212127230 */ /* 0x000fc80000200800 */
[----:B------:R-:W-:Y:S01]  /*0790*/  FADD R11, R11, R16 ;  /* 0x000000100b0b7221 */ /* 0x000fe20000000000 */
[----:B------:R-:W-:-:S04]  /*07a0*/  IMAD.U32 R18, R18, 0x10000, RZ ;  /* 0x0001000012127824 */ /* 0x000fc800078e00ff */
[----:B------:R-:W-:Y:S01]  /*07b0*/  FADD R11, R11, R18 ;  /* 0x000000120b0b7221 */ /* 0x000fe20000000000 */
[----:B------:R-:W-:-:S04]  /*07c0*/  IADD3 R9, PT, PT, R9, 0x10, RZ ;  /* 0x0000001009097810 */ /* 0x000fc80007ffe0ff */
[----:B------:R-:W-:Y:S02]  /*07d0*/  ISETP.NE.AND P1, PT, R9, RZ, PT ;  /* 0x000000ff0900720c */ /* 0x000fe40003f25270 */
[----:B0-----:R-:W-:Y:S02]  /*07e0*/  IADD3 R14, P2, PT, R14, 0x40, RZ ;  /* 0x000000400e0e7810 */ /* 0x001fe40007f5e0ff */
[----:B------:R-:W-:-:S03]  /*07f0*/  LEA R6, R13, R6, 0x4 ;  /* 0x000000060d067211 */ /* 0x000fc600078e20ff */
[----:B------:R-:W-:Y:S01]  /*0800*/  IMAD.X R15, RZ, RZ, R15, P2 ;  /* 0x000000ffff0f7224 */ /* 0x000fe200010e060f */
[----:B--2---:R-:W-:-:S05]  /*0810*/  F2FP.BF16.F32.PACK_AB R20, R20, R27 ;  /* 0x0000001b1414723e */ /* 0x004fca00000010ff */
[----:B------:R-:W-:-:S05]  /*0820*/  HADD2.BF16_V2 R20, R20.H0_H0, R20.H1_H1 ;  /* 0x3000001414147230 */ /* 0x000fca0000200800 */
[----:B------:R-:W-:-:S04]  /*0830*/  PRMT R16, R20, 0x7610, R16 ;  /* 0x0000761014107816 */ /* 0x000fc80000000010 */
[----:B------:R-:W-:Y:S02]  /*0840*/  SHF.L.U32 R16, R16, 0x10, RZ ;  /* 0x0000001010107819 */ /* 0x000fe400000006ff */
[----:B---3--:R-:W-:Y:S02]  /*0850*/  F2FP.BF16.F32.PACK_AB R19, R24, R19 ;  /* 0x000000131813723e */ /* 0x008fe400000010ff */
[----:B----4-:R-:W-:-:S05]  /*0860*/  F2FP.BF16.F32.PACK_AB R26, R26, R29 ;  /* 0x0000001d1a1a723e */ /* 0x010fca00000010ff */
[----:B------:R-:W-:Y:S01]  /*0870*/  HADD2.BF16_V2 R26, R26.H0_H0, R26.H1_H1 ;  /* 0x3000001a1a1a7230 */ /* 0x000fe20000200800 */
[----:B------:R-:W-:Y:S01]  /*0880*/  F2FP.BF16.F32.PACK_AB R7, R7, R28 ;  /* 0x0000001c0707723e */ /* 0x000fe200000010ff */
[----:B------:R-:W-:Y:S01]  /*0890*/  FADD R11, R11, R16 ;  /* 0x000000100b0b7221 */ /* 0x000fe20000000000 */
[----:B------:R-:W-:-:S03]  /*08a0*/  F2FP.BF16.F32.PACK_AB R25, R25, R8 ;  /* 0x000000081919723e */ /* 0x000fc600000010ff */
[----:B------:R-:W-:Y:S01]  /*08b0*/  HADD2.BF16_V2 R18, R7.H0_H0, R7.H1_H1 ;  /* 0x3000000707127230 */ /* 0x000fe20000200800 */
[----:B------:R-:W-:Y:S01]  /*08c0*/  PRMT R7, R26, 0x7610, R7 ;  /* 0x000076101a077816 */ /* 0x000fe20000000007 */
[----:B------:R-:W-:-:S03]  /*08d0*/  HADD2.BF16_V2 R19, R19.H0_H0, R19.H1_H1 ;  /* 0x3000001313137230 */ /* 0x000fc60000200800 */
[----:B------:R-:W-:Y:S02]  /*08e0*/  PRMT R16, R18, 0x7610, R16 ;  /* 0x0000761012107816 */ /* 0x000fe40000000010 */
[----:B------:R-:W-:Y:S01]  /*08f0*/  SHF.L.U32 R8, R7, 0x10, RZ ;  /* 0x0000001007087819 */ /* 0x000fe200000006ff */
[----:B------:R-:W-:Y:S01]  /*0900*/  HADD2.BF16_V2 R25, R25.H0_H0, R25.H1_H1 ;  /* 0x3000001919197230 */ /* 0x000fe20000200800 */
[----:B------:R-:W-:Y:S02]  /*0910*/  F2FP.BF16.F32.PACK_AB R17, R10, R17 ;  /* 0x000000110a11723e */ /* 0x000fe400000010ff */
[----:B------:R-:W-:Y:S01]  /*0920*/  PRMT R10, R19, 0x7610, R10 ;  /* 0x00007610130a7816 */ /* 0x000fe2000000000a */
[----:B------:R-:W-:Y:S01]  /*0930*/  FADD R8, R11, R8 ;  /* 0x000000080b087221 */ /* 0x000fe20000000000 */
[----:B------:R-:W-:Y:S02]  /*0940*/  SHF.L.U32 R7, R16, 0x10, RZ ;  /* 0x0000001010077819 */ /* 0x000fe400000006ff */
[----:B------:R-:W-:Y:S01]  /*0950*/  PRMT R11, R25, 0x7610, R11 ;  /* 0x00007610190b7816 */ /* 0x000fe2000000000b */
[----:B------:R-:W-:-:S02]  /*0960*/  IMAD.U32 R10, R10, 0x10000, RZ ;  /* 0x000100000a0a7824 */ /* 0x000fc400078e00ff */
[----:B------:R-:W-:Y:S01]  /*0970*/  FADD R7, R8, R7 ;  /* 0x0000000708077221 */ /* 0x000fe20000000000 */
[----:B------:R-:W-:Y:S01]  /*0980*/  HADD2.BF16_V2 R16, R17.H0_H0, R17.H1_H1 ;  /* 0x3000001111107230 */ /* 0x000fe20000200800 */
[----:B------:R-:W-:Y:S02]  /*0990*/  SHF.L.U32 R8, R11, 0x10, RZ ;  /* 0x000000100b087819 */ /* 0x000fe400000006ff */
[----:B------:R-:W-:Y:S02]  /*09a0*/  FADD R7, R7, R10 ;  /* 0x0000000a07077221 */ /* 0x000fe40000000000 */
[----:B------:R-:W-:Y:S02]  /*09b0*/  SHF.L.U32 R16, R16, 0x10, RZ ;  /* 0x0000001010107819 */ /* 0x000fe400000006ff */
[----:B------:R-:W-:-:S04]  /*09c0*/  FADD R7, R7, R8 ;  /* 0x0000000807077221 */ /* 0x000fc80000000000 */
[----:B------:R-:W-:Y:S01]  /*09d0*/  FADD R25, R7, R16 ;  /* 0x0000001007197221 */ /* 0x000fe20000000000 */
[----:B------:R-:W-:Y:S06]  /*09e0*/  @P1 BRA `(.L_x_1) ;  /* 0xfffffff400f81947 */ /* 0x000fec000383ffff */
.L_x_0:
[----:B------:R-:W-:Y:S05]  /*09f0*/  @!P0 BRA `(.L_x_2) ;  /* 0x0000000800488947 */ /* 0x000fea0003800000 */
[----:B------:R-:W-:Y:S02]  /*0a00*/  ISETP.GE.U32.AND P1, PT, R2, 0x8, PT ;  /* 0x000000080200780c */ /* 0x000fe40003f26070 */
[----:B------:R-:W-:-:S04]  /*0a10*/  LOP3.LUT R24, R12, 0x7, RZ, 0xc0, !PT ;  /* 0x000000070c187812 */ /* 0x000fc800078ec0ff */
[----:B------:R-:W-:-:S07]  /*0a20*/  ISETP.NE.AND P0, PT, R24, RZ, PT ;  /* 0x000000ff1800720c */ /* 0x000fce0003f05270 */
[----:B------:R-:W-:Y:S06]  /*0a30*/  @!P1 BRA `(.L_x_3) ;  /* 0x0000000400249947 */ /* 0x000fec0003800000 */
[----:B------:R-:W1:Y:S01]  /*0a40*/  LDC.64 R16, c[0x0][0x388] ;  /* 0x0000e200ff107b82 */ /* 0x000e620000000a00 */
[----:B------:R-:W2:Y:S01]  /*0a50*/  LDCU.64 UR6, c[0x0][0x380] ;  /* 0x00007000ff0677ac */ /* 0x000ea20008000a00 */
[----:B------:R-:W-:Y:S01]  /*0a60*/  IMAD R9, R5, R13, R0 ;  /* 0x0000000d05097224 */ /* 0x000fe200078e0200 */
[CC--:B------:R-:W-:Y:S02]  /*0a70*/  IADD3 R7, PT, PT, R4.reuse, R5.reuse, RZ ;  /* 0x0000000504077210 */ /* 0x0c0fe40007ffe0ff */
[----:B------:R-:W-:-:S03]  /*0a80*/  IADD3 R2, P1, PT, R4, R5, RZ ;  /* 0x0000000504027210 */ /* 0x000fc60007f3e0ff */
[----:B------:R-:W3:Y:S01]  /*0a90*/  LDC.64 R26, c[0x0][0x380] ;  /* 0x0000e000ff1a7b82 */ /* 0x000ee20000000a00 */
[----:B-1----:R-:W-:-:S04]  /*0aa0*/  IMAD.WIDE R16, R9, 0x4, R16 ;  /* 0x0000000409107825 */ /* 0x002fc800078e0210 */
[----:B------:R-:W-:-:S04]  /*0ab0*/  IMAD.WIDE R18, R13, 0x4, R16 ;  /* 0x000000040d127825 */ /* 0x000fc800078e0210 */
[----:B---3--:R-:W-:Y:S01]  /*0ac0*/  IMAD.WIDE.U32 R26, R7, 0x4, R26 ;  /* 0x00000004071a7825 */ /* 0x008fe200078e001a */
[----:B------:R-:W-:Y:S01]  /*0ad0*/  IADD3.X R7, PT, PT, RZ, RZ, RZ, P1, !PT ;  /* 0x000000ffff077210 */ /* 0x000fe20000ffe4ff */
[----:B0-----:R0:W3:Y:S01]  /*0ae0*/  LDG.E R21, desc[UR4][R18.64] ;  /* 0x0000000412157981 */ /* 0x0010e2000c1e1900 */
[----:B--2---:R-:W-:-:S03]  /*0af0*/  LEA R6, P1, R2, UR6, 0x2 ;  /* 0x0000000602067c11 */ /* 0x004fc6000f8210ff */
[----:B------:R-:W2:Y:S01]  /*0b00*/  LDG.E R27, desc[UR4][R26.64] ;  /* 0x000000041a1b7981 */ /* 0x000ea2000c1e1900 */
[----:B------:R-:W-:-:S03]  /*0b10*/  LEA.HI.X R7, R2, UR7, R7, 0x2, P1 ;  /* 0x0000000702077c11 */ /* 0x000fc600088f1407 */
[----:B------:R1:W2:Y:S01]  /*0b20*/  LDG.E R2, desc[UR4][R16.64] ;  /* 0x0000000410027981 */ /* 0x0002a2000c1e1900 */
[----:B0-----:R-:W-:-:S03]  /*0b30*/  IMAD.WIDE R18, R13, 0x4, R18 ;  /* 0x000000040d127825 */ /* 0x001fc600078e0212 */
[----:B------:R-:W3:Y:S01]  /*0b40*/  LDG.E R22, desc[UR4][R6.64+0x4] ;  /* 0x0000040406167981 */ /* 0x000ee2000c1e1900 */
[----:B------:R-:W-:-:S03]  /*0b50*/  IMAD.WIDE R10, R13, 0x4, R18 ;  /* 0x000000040d0a7825 */ /* 0x000fc600078e0212 */
[----:B------:R0:W4:Y:S04]  /*0b60*/  LDG.E R20, desc[UR4][R18.64] ;  /* 0x0000000412147981 */ /* 0x000128000c1e1900 */
[----:B------:R-:W4:Y:S01]  /*0b70*/  LDG.E R23, desc[UR4][R6.64+0x8] ;  /* 0x0000080406177981 */ /* 0x000f22000c1e1900 */
[----:B------:R-:W-:-:S03]  /*0b80*/  IMAD.WIDE R14, R13, 0x4, R10 ;  /* 0x000000040d0e7825 */ /* 0x000fc600078e020a */
[----:B------:R-:W5:Y:S01]  /*0b90*/  LDG.E R10, desc[UR4][R10.64] ;  /* 0x000000040a0a7981 */ /* 0x000f62000c1e1900 */
[----:B------:R-:W-:-:S03]  /*0ba0*/  IMAD.WIDE R8, R13, 0x4, R14 ;  /* 0x000000040d087825 */ /* 0x000fc600078e020e */
[----:B------:R-:W5:Y:S04]  /*0bb0*/  LDG.E R29, desc[UR4][R6.64+0xc] ;  /* 0x00000c04061d7981 */ /* 0x000f68000c1e1900 */
[----:B------:R-:W5:Y:S01]  /*0bc0*/  LDG.E R14, desc[UR4][R14.64] ;  /* 0x000000040e0e7981 */ /* 0x000f62000c1e1900 */
[----:B-1----:R-:W-:-:S03]  /*0bd0*/  IMAD.WIDE R16, R13, 0x4, R8 ;  /* 0x000000040d107825 */ /* 0x002fc600078e0208 */
[----:B------:R-:W5:Y:S04]  /*0be0*/  LDG.E R26, desc[UR4][R6.64+0x10] ;  /* 0x00001004061a7981 */ /* 0x000f68000c1e1900 */
[----:B------:R-:W5:Y:S01]  /*0bf0*/  LDG.E R8, desc[UR4][R8.64] ;  /* 0x0000000408087981 */ /* 0x000f62000c1e1900 */
[----:B0-----:R-:W-:-:S03]  /*0c00*/  IMAD.WIDE R18, R13, 0x4, R16 ;  /* 0x000000040d127825 */ /* 0x001fc600078e0210 */
[----:B------:R0:W5:Y:S04]  /*0c10*/  LDG.E R28, desc[UR4][R16.64] ;  /* 0x00000004101c7981 */ /* 0x000168000c1e1900 */
[----:B------:R-:W5:Y:S04]  /*0c20*/  LDG.E R11, desc[UR4][R6.64+0x18] ;  /* 0x00001804060b7981 */ /* 0x000f68000c1e1900 */
[----:B------:R-:W5:Y:S04]  /*0c30*/  LDG.E R9, desc[UR4][R6.64+0x14] ;  /* 0x0000140406097981 */ /* 0x000f68000c1e1900 */
[----:B------:R1:W5:Y:S04]  /*0c40*/  LDG.E R15, desc[UR4][R6.64+0x1c] ;  /* 0x00001c04060f7981 */ /* 0x000368000c1e1900 */
[----:B------:R-:W5:Y:S01]  /*0c50*/  LDG.E R18, desc[UR4][R18.64] ;  /* 0x0000000412127981 */ /* 0x000f62000c1e1900 */
[----:B------:R-:W-:Y:S01]  /*0c60*/  VIADD R5, R5, 0x8 ;  /* 0x0000000805057836 */ /* 0x000fe20000000000 */
[----:B--2---:R-:W-:-:S02]  /*0c70*/  F2FP.BF16.F32.PACK_AB R2, R2, R27 ;  /* 0x0000001b0202723e */ /* 0x004fc400000010ff */
[----:B---3--:R-:W-:-:S03]  /*0c80*/  F2FP.BF16.F32.PACK_AB R21, R21, R22 ;  /* 0x000000161515723e */ /* 0x008fc600000010ff */
[----:B------:R-:W-:Y:S02]  /*0c90*/  HADD2.BF16_V2 R2, R2.H0_H0, R2.H1_H1 ;  /* 0x3000000202027230 */ /* 0x000fe40000200800 */
[----:B------:R-:W-:Y:S01]  /*0ca0*/  HADD2.BF16_V2 R21, R21.H0_H0, R21.H1_H1 ;  /* 0x3000001515157230 */ /* 0x000fe20000200800 */
[----:B----4-:R-:W-:Y:S02]  /*0cb0*/  F2FP.BF16.F32.PACK_AB R20, R20, R23 ;  /* 0x000000171414723e */ /* 0x010fe400000010ff */
[----:B------:R-:W-:Y:S02]  /*0cc0*/  IMAD.U32 R2, R2, 0x10000, RZ ;  /* 0x0001000002027824 */ /* 0x000fe400078e00ff */
[----:B0-----:R-:W-:Y:S01]  /*0cd0*/  PRMT R16, R21, 0x7610, R16 ;  /* 0x0000761015107816 */ /* 0x001fe20000000010 */
[----:B------:R-:W-:-:S03]  /*0ce0*/  HADD2.BF16_V2 R20, R20.H0_H0, R20.H1_H1 ;  /* 0x3000001414147230 */ /* 0x000fc60000200800 */
[----:B-1----:R-:W-:Y:S01]  /*0cf0*/  SHF.L.U32 R7, R16, 0x10, RZ ;  /* 0x0000001010077819 */ /* 0x002fe200000006ff */
[----:B------:R-:W-:Y:S01]  /*0d00*/  FADD R2, R25, R2 ;  /* 0x0000000219027221 */ /* 0x000fe20000000000 */
[----:B-----5:R-:W-:Y:S02]  /*0d10*/  F2FP.BF16.F32.PACK_AB R10, R10, R29 ;  /* 0x0000001d0a0a723e */ /* 0x020fe400000010ff */
[----:B------:R-:W-:Y:S01]  /*0d20*/  PRMT R6, R20, 0x7610, R6 ;  /* 0x0000761014067816 */ /* 0x000fe20000000006 */
[----:B------:R-:W-:Y:S01]  /*0d30*/  FADD R2, R2, R7 ;  /* 0x0000000702027221 */ /* 0x000fe20000000000 */
[----:B------:R-:W-:Y:S02]  /*0d40*/  F2FP.BF16.F32.PACK_AB R14, R14, R26 ;  /* 0x0000001a0e0e723e */ /* 0x000fe400000010ff */
[----:B------:R-:W-:Y:S01]  /*0d50*/  SHF.L.U32 R7, R6, 0x10, RZ ;  /* 0x0000001006077819 */ /* 0x000fe200000006ff */
[----:B------:R-:W-:Y:S02]  /*0d60*/  HADD2.BF16_V2 R6, R10.H0_H0, R10.H1_H1 ;  /* 0x3000000a0a067230 */ /* 0x000fe40000200800 */
[----:B------:R-:W-:-:S02]  /*0d70*/  HADD2.BF16_V2 R14, R14.H0_H0, R14.H1_H1 ;  /* 0x3000000e0e0e7230 */ /* 0x000fc40000200800 */
[----:B------:R-:W-:Y:S01]  /*0d80*/  FADD R2, R2, R7 ;  /* 0x0000000702027221 */ /* 0x000fe20000000000 */
[----:B------:R-:W-:Y:S02]  /*0d90*/  SHF.L.U32 R7, R6, 0x10, RZ ;  /* 0x0000001006077819 */ /* 0x000fe400000006ff */
[----:B------:R-:W-:Y:S02]  /*0da0*/  F2FP.BF16.F32.PACK_AB R11, R28, R11 ;  /* 0x0000000b1c0b723e */ /* 0x000fe400000010ff */
[----:B------:R-:W-:-:S03]  /*0db0*/  F2FP.BF16.F32.PACK_AB R8, R8, R9 ;  /* 0x000000090808723e */ /* 0x000fc600000010ff */
[----:B------:R-:W-:Y:S02]  /*0dc0*/  HADD2.BF16_V2 R11, R11.H0_H0, R11.H1_H1 ;  /* 0x3000000b0b0b7230 */ /* 0x000fe40000200800 */
[----:B------:R-:W-:Y:S01]  /*0dd0*/  HADD2.BF16_V2 R9, R8.H0_H0, R8.H1_H1 ;  /* 0x3000000808097230 */ /* 0x000fe20000200800 */
[----:B------:R-:W-:Y:S02]  /*0de0*/  PRMT R8, R14, 0x7610, R8 ;  /* 0x000076100e087816 */ /* 0x000fe40000000008 */
[----:B------:R-:W-:Y:S01]  /*0df0*/  F2FP.BF16.F32.PACK_AB R15, R18, R15 ;  /* 0x0000000f120f723e */ /* 0x000fe200000010ff */
[----:B------:R-:W-:Y:S01]  /*0e00*/  FADD R2, R2, R7 ;  /* 0x0000000702027221 */ /* 0x000fe20000000000 */
[----:B------:R-:W-:Y:S01]  /*0e10*/  PRMT R6, R9, 0x7610, R6 ;  /* 0x0000761009067816 */ /* 0x000fe20000000006 */
[----:B------:R-:W-:Y:S01]  /*0e20*/  IMAD.U32 R9, R8, 0x10000, RZ ;  /* 0x0001000008097824 */ /* 0x000fe200078e00ff */
[----:B------:R-:W-:Y:S01]  /*0e30*/  PRMT R8, R11, 0x7610, R8 ;  /* 0x000076100b087816 */ /* 0x000fe20000000008 */
[----:B------:R-:W-:Y:S01]  /*0e40*/  HADD2.BF16_V2 R15, R15.H0_H0, R15.H1_H1 ;  /* 0x3000000f0f0f7230 */ /* 0x000fe20000200800 */
[----:B------:R-:W-:Y:S01]  /*0e50*/  SHF.L.U32 R7, R6, 0x10, RZ ;  /* 0x0000001006077819 */ /* 0x000fe200000006ff */
[----:B------:R-:W-:Y:S01]  /*0e60*/  FADD R2, R2, R9 ;  /* 0x0000000902027221 */ /* 0x000fe20000000000 */
[----:B------:R-:W-:-:S02]  /*0e70*/  SHF.L.U32 R9, R8, 0x10, RZ ;  /* 0x0000001008097819 */ /* 0x000fc400000006ff */
[----:B------:R-:W-:Y:S01]  /*0e80*/  PRMT R6, R15, 0x7610, R6 ;  /* 0x000076100f067816 */ /* 0x000fe20000000006 */
[----:B------:R-:W-:-:S03]  /*0e90*/  FADD R2, R2, R7 ;  /* 0x0000000702027221 */ /* 0x000fc60000000000 */
[----:B------:R-:W-:Y:S01]  /*0ea0*/  SHF.L.U32 R25, R6, 0x10, RZ ;  /* 0x0000001006197819 */ /* 0x000fe200000006ff */
[----:B------:R-:W-:-:S04]  /*0eb0*/  FADD R2, R2, R9 ;  /* 0x0000000902027221 */ /* 0x000fc80000000000 */
[----:B------:R-:W-:-:S07]  /*0ec0*/  FADD R25, R2, R25 ;  /* 0x0000001902197221 */ /* 0x000fce0000000000 */
.L_x_3:
        /* <DEDUP_REMOVED lines=12> */
[----:B------:R-:W-:Y:S02]  /*0f90*/  IMAD.WIDE R10, R13, 0x4, R8 ;  /* 0x000000040d0a7825 */ /* 0x000fe400078e0208 */
[----:B0-----:R-:W4:Y:S02]  /*0fa0*/  LDG.E R9, desc[UR4][R8.64] ;  /* 0x0000000408097981 */ /* 0x001f24000c1e1900 */
[----:B---3--:R-:W-:Y:S01]  /*0fb0*/  IMAD.WIDE.U32 R18, R19, 0x4, R6 ;  /* 0x0000000413127825 */ /* 0x008fe200078e0006 */
[----:B------:R-:W-:Y:S02]  /*0fc0*/  IADD3.X R7, PT, PT, RZ, RZ, RZ, P1, !PT ;  /* 0x000000ffff077210 */ /* 0x000fe40000ffe4ff */
[C---:B--2---:R-:W-:Y:S01]  /*0fd0*/  LEA R6, P1, R2.reuse, UR6, 0x2 ;  /* 0x0000000602067c11 */ /* 0x044fe2000f8210ff */
[C---:B------:R-:W-:Y:S02]  /*0fe0*/  IMAD.WIDE R14, R13.reuse, 0x4, R10 ;  /* 0x000000040d0e7825 */ /* 0x040fe400078e020a */
[----:B------:R-:W4:Y:S01]  /*0ff0*/  LDG.E R18, desc[UR4][R18.64] ;  /* 0x0000000412127981 */ /* 0x000f22000c1e1900 */
[----:B------:R-:W-:Y:S01]  /*1000*/  LEA.HI.X R7, R2, UR7, R7, 0x2, P1 ;  /* 0x0000000702077c11 */ /* 0x000fe200088f1407 */
[----:B------:R-:W-:-:S02]  /*1010*/  IMAD.WIDE R16, R13, 0x4, R14 ;  /* 0x000000040d107825 */ /* 0x000fc400078e020e */
[----:B------:R-:W2:Y:S04]  /*1020*/  LDG.E R22, desc[UR4][R14.64] ;  /* 0x000000040e167981 */ /* 0x000ea8000c1e1900 */
[----:B------:R-:W2:Y:S04]  /*1030*/  LDG.E R21, desc[UR4][R6.64+0x8] ;  /* 0x0000080406157981 */ /* 0x000ea8000c1e1900 */
[----:B------:R-:W3:Y:S04]  /*1040*/  LDG.E R11, desc[UR4][R10.64] ;  /* 0x000000040a0b7981 */ /* 0x000ee8000c1e1900 */
[----:B------:R-:W3:Y:S04]  /*1050*/  LDG.E R20, desc[UR4][R6.64+0x4] ;  /* 0x0000040406147981 */ /* 0x000ee8000c1e1900 */
[----:B------:R-:W5:Y:S04]  /*1060*/  LDG.E R23, desc[UR4][R6.64+0xc] ;  /* 0x00000c0406177981 */ /* 0x000f68000c1e1900 */
[----:B------:R-:W5:Y:S01]  /*1070*/  LDG.E R16, desc[UR4][R16.64] ;  /* 0x0000000410107981 */ /* 0x000f62000c1e1900 */
[----:B------:R-:W-:-:S02]  /*1080*/  IADD3 R5, PT, PT, R5, 0x4, RZ ;  /* 0x0000000405057810 */ /* 0x000fc40007ffe0ff */
[----:B----4-:R-:W-:-:S05]  /*1090*/  F2FP.BF16.F32.PACK_AB R2, R9, R18 ;  /* 0x000000120902723e */ /* 0x010fca00000010ff */
[----:B------:R-:W-:Y:S01]  /*10a0*/  HADD2.BF16_V2 R2, R2.H0_H0, R2.H1_H1 ;  /* 0x3000000202027230 */ /* 0x000fe20000200800 */
[----:B--2---:R-:W-:-:S04]  /*10b0*/  F2FP.BF16.F32.PACK_AB R21, R22, R21 ;  /* 0x000000151615723e */ /* 0x004fc800000010ff */
[----:B------:R-:W-:Y:S02]  /*10c0*/  SHF.L.U32 R2, R2, 0x10, RZ ;  /* 0x0000001002027819 */ /* 0x000fe400000006ff */
[----:B---3--:R-:W-:Y:S01]  /*10d0*/  F2FP.BF16.F32.PACK_AB R20, R11, R20 ;  /* 0x000000140b14723e */ /* 0x008fe200000010ff */
[----:B------:R-:W-:-:S04]  /*10e0*/  HADD2.BF16_V2 R21, R21.H0_H0, R21.H1_H1 ;  /* 0x3000001515157230 */ /* 0x000fc80000200800 */
[----:B------:R-:W-:Y:S01]  /*10f0*/  HADD2.BF16_V2 R8, R20.H0_H0, R20.H1_H1 ;  /* 0x3000001414087230 */ /* 0x000fe20000200800 */
[----:B-----5:R-:W-:Y:S01]  /*1100*/  F2FP.BF16.F32.PACK_AB R23, R16, R23 ;  /* 0x000000171017723e */ /* 0x020fe200000010ff */
[----:B------:R-:W-:Y:S01]  /*1110*/  FADD R2, R25, R2 ;  /* 0x0000000219027221 */ /* 0x000fe20000000000 */
[----:B------:R-:W-:Y:S02]  /*1120*/  PRMT R6, R21, 0x7610, R6 ;  /* 0x0000761015067816 */ /* 0x000fe40000000006 */
[----:B------:R-:W-:Y:S02]  /*1130*/  IMAD.U32 R7, R8, 0x10000, RZ ;  /* 0x0001000008077824 */ /* 0x000fe400078e00ff */
[----:B------:R-:W-:Y:S01]  /*1140*/  HADD2.BF16_V2 R23, R23.H0_H0, R23.H1_H1 ;  /* 0x3000001717177230 */ /* 0x000fe20000200800 */
[----:B------:R-:W-:Y:S01]  /*1150*/  SHF.L.U32 R9, R6, 0x10, RZ ;  /* 0x0000001006097819 */ /* 0x000fe200000006ff */
[----:B------:R-:W-:-:S03]  /*1160*/  FADD R2, R2, R7 ;  /* 0x0000000702027221 */ /* 0x000fc60000000000 */
[----:B------:R-:W-:Y:S01]  /*1170*/  PRMT R8, R23, 0x7610, R8 ;  /* 0x0000761017087816 */ /* 0x000fe20000000008 */
[----:B------:R-:W-:-:S03]  /*1180*/  FADD R2, R2, R9 ;  /* 0x0000000902027221 */ /* 0x000fc60000000000 */
[----:B------:R-:W-:-:S05]  /*1190*/  SHF.L.U32 R25, R8, 0x10, RZ ;  /* 0x0000001008197819 */ /* 0x000fca00000006ff */
[----:B------:R-:W-:-:S07]  /*11a0*/  FADD R25, R2, R25 ;  /* 0x0000001902197221 */ /* 0x000fce0000000000 */
.L_x_4:
[----:B------:R-:W-:Y:S05]  /*11b0*/  @!P0 BRA `(.L_x_2) ;  /* 0x0000000000588947 */ /* 0x000fea0003800000 */
[----:B------:R-:W1:Y:S01]  /*11c0*/  LDC.64 R8, c[0x0][0x380] ;  /* 0x0000e000ff087b82 */ /* 0x000e620000000a00 */
[----:B------:R-:W-:Y:S01]  /*11d0*/  IMAD.IADD R11, R4, 0x1, R5 ;  /* 0x00000001040b7824 */ /* 0x000fe200078e0205 */
[----:B------:R-:W-:Y:S01]  /*11e0*/  IADD3 R12, PT, PT, -R12, RZ, RZ ;  /* 0x000000ff0c0c7210 */ /* 0x000fe20007ffe1ff */
[----:B------:R-:W-:-:S05]  /*11f0*/  IMAD R2, R5, R13, R0 ;  /* 0x0000000d05027224 */ /* 0x000fca00078e0200 */
[----:B------:R-:W2:Y:S01]  /*1200*/  LDC.64 R6, c[0x0][0x388] ;  /* 0x0000e200ff067b82 */ /* 0x000ea20000000a00 */
[----:B-1----:R-:W-:-:S03]  /*1210*/  IMAD.WIDE.U32 R8, R11, 0x4, R8 ;  /* 0x000000040b087825 */ /* 0x002fc600078e0008 */
[----:B------:R-:W-:-:S07]  /*1220*/  MOV R11, R8 ;  /* 0x00000008000b7202 */ /* 0x000fce0000000f00 */
.L_x_5:
[----:B--2---:R-:W-:Y:S01]  /*1230*/  IMAD.WIDE R4, R2, 0x4, R6 ;  /* 0x0000000402047825 */ /* 0x004fe200078e0206 */
[----:B------:R-:W-:-:S05]  /*1240*/  MOV R8, R11 ;  /* 0x0000000b00087202 */ /* 0x000fca0000000f00 */
[----:B0-----:R-:W2:Y:S04]  /*1250*/  LDG.E R5, desc[UR4][R4.64] ;  /* 0x0000000404057981 */ /* 0x001ea8000c1e1900 */
[----:B------:R0:W2:Y:S01]  /*1260*/  LDG.E R8, desc[UR4][R8.64] ;  /* 0x0000000408087981 */ /* 0x0000a2000c1e1900 */
[----:B------:R-:W-:-:S05]  /*1270*/  VIADD R12, R12, 0x1 ;  /* 0x000000010c0c7836 */ /* 0x000fca0000000000 */
[----:B------:R-:W-:Y:S02]  /*1280*/  ISETP.NE.AND P0, PT, R12, RZ, PT ;  /* 0x000000ff0c00720c */ /* 0x000fe40003f05270 */
[----:B------:R-:W-:Y:S02]  /*1290*/  IADD3 R11, P1, PT, R11, 0x4, RZ ;  /* 0x000000040b0b7810 */ /* 0x000fe40007f3e0ff */
[----:B------:R-:W-:Y:S02]  /*12a0*/  IADD3 R2, PT, PT, R2, R13, RZ ;  /* 0x0000000d02027210 */ /* 0x000fe40007ffe0ff */
[----:B0-----:R-:W-:Y:S02]  /*12b0*/  IADD3.X R9, PT, PT, RZ, R9, RZ, P1, !PT ;  /* 0x00000009ff097210 */ /* 0x001fe40000ffe4ff */
[----:B--2---:R-:W-:-:S05]  /*12c0*/  F2FP.BF16.F32.PACK_AB R5, R5, R8 ;  /* 0x000000080505723e */ /* 0x004fca00000010ff */
[----:B------:R-:W-:-:S05]  /*12d0*/  HADD2.BF16_V2 R5, R5.H0_H0, R5.H1_H1 ;  /* 0x3000000505057230 */ /* 0x000fca0000200800 */
[----:B------:R-:W-:-:S04]  /*12e0*/  PRMT R10, R5, 0x7610, R10 ;  /* 0x00007610050a7816 */ /* 0x000fc8000000000a */
[----:B------:R-:W-:-:S05]  /*12f0*/  SHF.L.U32 R10, R10, 0x10, RZ ;  /* 0x000000100a0a7819 */ /* 0x000fca00000006ff */
[----:B------:R-:W-:Y:S01]  /*1300*/  FADD R25, R10, R25 ;  /* 0x000000190a197221 */ /* 0x000fe20000000000 */
[----:B------:R-:W-:Y:S06]  /*1310*/  @P0 BRA `(.L_x_5) ;  /* 0xfffffffc00c40947 */ /* 0x000fec000383ffff */
.L_x_2:
[----:B------:R-:W1:Y:S01]  /*1320*/  LDC.64 R4, c[0x0][0x390] ;  /* 0x0000e400ff047b82 */ /* 0x000e620000000a00 */
[----:B------:R-:W-:-:S04]  /*1330*/  IMAD R3, R3, R13, R0 ;  /* 0x0000000d03037224 */ /* 0x000fc800078e0200 */
[----:B-1----:R-:W-:-:S05]  /*1340*/  IMAD.WIDE R2, R3, 0x4, R4 ;  /* 0x0000000403027825 */ /* 0x002fca00078e0204 */
[----:B0-----:R-:W-:Y:S01]  /*1350*/  STG.E desc[UR4][R2.64], R25 ;  /* 0x0000001902007986 */ /* 0x001fe2000c101904 */
[----:B------:R-:W-:Y:S05]  /*1360*/  EXIT ;  /* 0x000000000000794d */ /* 0x000fea0003800000 */
.L_x_6:
[----:B------:R-:W-:-:S00]  /*1370*/  BRA `(.L_x_6) ;  /* 0xfffffffc00fc7947 */ /* 0x000fc0000383ffff */
[----:B------:R-:W-:-:S00]  /*1380*/  NOP ;  /* 0x0000000000007918 */ /* 0x000fc00000000000 */
[----:B------:R-:W-:-:S00]  /*1390*/  NOP ;  /* 0x0000000000007918 */ /* 0x000fc00000000000 */
[----:B------:R-:W-:-:S00]  /*13a0*/  NOP ;  /* 0x0000000000007918 */ /* 0x000fc00000000000 */
[----:B------:R-:W-:-:S00]  /*13b0*/  NOP ;  /* 0x0000000000007918 */ /* 0x000fc00000000000 */
[----:B------:R-:W-:-:S00]  /*13c0*/  NOP ;  /* 0x0000000000007918 */ /* 0x000fc00000000000 */
[----:B------:R-:W-:-:S00]  /*13d0*/  NOP ;  /* 0x0000000000007918 */ /* 0x000fc00000000000 */
[----:B------:R-:W-:-:S00]  /*13e0*/  NOP ;  /* 0x0000000000007918 */ /* 0x000fc00000000000 */
[----:B------:R-:W-:-:S00]  /*13f0*/  NOP ;  /* 0x0000000000007918 */ /* 0x000fc00000000000 */
.L_x_7:


//--------------------- .nv.shared.reserved.0     --------------------------
	.section	.nv.shared.reserved.0,"aw",@nobits
	.weak		__nv_reservedSMEM_offset_0_alias
	.size		__nv_reservedSMEM_offset_0_alias, 0, 64
	.other		__nv_reservedSMEM_offset_0_alias,@"STO_CUDA_RESERVED_SHARED STV_DEFAULT"
__nv_reservedSMEM_offset_0_alias:
	.zero		0
	.zero		64


//--------------------- .nv.constant0._Z18matadd_kernel_bf16PKfS0_Pfii --------------------------
	.section	.nv.constant0._Z18matadd_kernel_bf16PKfS0_Pfii,"a",@progbits
	.sectionflags	@""
	.align	4
.nv.constant0._Z18matadd_kernel_bf16PKfS0_Pfii:
	.zero		928


//--------------------- SYMBOLS --------------------------

	.type		.nv.reservedSmem.offset0,@object
	.size		.nv.reservedSmem.offset0,0x4
